//
// Generated by NVIDIA NVVM Compiler
//
// Compiler Build ID: CL-36424714
// Cuda compilation tools, release 13.0, V13.0.88
// Based on NVVM 20.0.0
//

.version 9.0
.target sm_100
.address_size 64

	// .globl	_Z6kernel4DataPi

.visible .entry _Z6kernel4DataPi(
	.param .align 8 .b8 _Z6kernel4DataPi_param_0[16],
	.param .u64 .ptr .align 1 _Z6kernel4DataPi_param_1
)
{
	.reg .pred 	%p<2>;
	.reg .b32 	%r<8>;
	.reg .b64 	%rd<7>;

	ld.param.u64 	%rd1, [_Z6kernel4DataPi_param_0+8];
	ld.param.u32 	%r2, [_Z6kernel4DataPi_param_0];
	ld.param.u64 	%rd2, [_Z6kernel4DataPi_param_1];
	mov.u32 	%r3, %ctaid.x;
	mov.u32 	%r4, %ntid.x;
	mov.u32 	%r5, %tid.x;
	mad.lo.s32 	%r1, %r3, %r4, %r5;
	setp.ge.s32 	%p1, %r1, %r2;
	@%p1 bra 	$L__BB0_2;
	cvta.to.global.u64 	%rd3, %rd1;
	cvta.to.global.u64 	%rd4, %rd2;
	mul.wide.s32 	%rd5, %r1, 4;
	add.s64 	%rd6, %rd3, %rd5;
	ld.global.u32 	%r6, [%rd6];
	atom.global.add.u32 	%r7, [%rd4], %r6;
$L__BB0_2:
	ret;

}


// ===== COMPILED SASS (sm_100) =====

	.target	sm_100

	.elftype	@"ET_EXEC"


//--------------------- .note.nv.tkinfo           --------------------------
	.section	.note.nv.tkinfo,"",@"SHT_NOTE"
	.sectionflags	@"SHF_NOTE_NV_TKINFO"
	.tkinfo
        /*0018*/ 	.word	0x00000002
        /*0030*/ 	.string	""
        /*0030*/ 	.string	"ptxas"
        /*0030*/ 	.string	"Cuda compilation tools, release 13.0, V13.0.88"
        /*0030*/ 	.string	"Build cuda_13.0.r13.0/compiler.36424714_0"
        /*0030*/ 	.string	"-arch sm_100 -m 64 "



//--------------------- .note.nv.cuinfo           --------------------------
	.section	.note.nv.cuinfo,"",@"SHT_NOTE"
	.sectionflags	@"SHF_NOTE_NV_CUINFO"
        /*0018*/ 	.short	0x0002
        /*001a*/ 	.short	0x0064
        /*001c*/ 	.short	0x0082
	.zero		2


//--------------------- .nv.info                  --------------------------
	.section	.nv.info,"",@"SHT_CUDA_INFO"
	.align	4


	//----- nvinfo : EIATTR_REGCOUNT
	.align		4
        /*0000*/ 	.byte	0x04, 0x2f
        /*0002*/ 	.short	(.L_1 - .L_0)
	.align		4
.L_0:
        /*0004*/ 	.word	index@(_Z6kernel4DataPi)
        /*0008*/ 	.word	0x0000000a


	//----- nvinfo : EIATTR_FRAME_SIZE
	.align		4
.L_1:
        /*000c*/ 	.byte	0x04, 0x11
        /*000e*/ 	.short	(.L_3 - .L_2)
	.align		4
.L_2:
        /*0010*/ 	.word	index@(_Z6kernel4DataPi)
        /*0014*/ 	.word	0x00000000


	//----- nvinfo : EIATTR_MIN_STACK_SIZE
	.align		4
.L_3:
        /*0018*/ 	.byte	0x04, 0x12
        /*001a*/ 	.short	(.L_5 - .L_4)
	.align		4
.L_4:
        /*001c*/ 	.word	index@(_Z6kernel4DataPi)
        /*0020*/ 	.word	0x00000000
.L_5:


//--------------------- .nv.compat                --------------------------
	.section	.nv.compat,"",@"SHT_CUDA_COMPAT_INFO"
	.align	4
        /*0000*/ 	.byte	0x02, 0x09, 0x00, 0x00, 0x02, 0x02, 0x01, 0x00, 0x02, 0x05, 0x05, 0x00, 0x03, 0x07, 0x01, 0x01
        /*0010*/ 	.byte	0x02, 0x03, 0x00, 0x00, 0x02, 0x06, 0x01, 0x00, 0x04, 0x0b, 0x08, 0x00, 0x09, 0x00, 0x00, 0x00
        /*0020*/ 	.byte	0x00, 0x00, 0x00, 0x00


//--------------------- .nv.info._Z6kernel4DataPi --------------------------
	.section	.nv.info._Z6kernel4DataPi,"",@"SHT_CUDA_INFO"
	.sectionflags	@""
	.align	4


	//----- nvinfo : EIATTR_CUDA_API_VERSION
	.align		4
        /*0000*/ 	.byte	0x04, 0x37
        /*0002*/ 	.short	(.L_7 - .L_6)
.L_6:
        /*0004*/ 	.word	0x00000082


	//----- nvinfo : EIATTR_KPARAM_INFO
	.align		4
.L_7:
        /*0008*/ 	.byte	0x04, 0x17
        /*000a*/ 	.short	(.L_9 - .L_8)
.L_8:
        /*000c*/ 	.word	0x00000000
        /*0010*/ 	.short	0x0001
        /*0012*/ 	.short	0x0010
        /*0014*/ 	.byte	0x00, 0xf5, 0x21, 0x00


	//----- nvinfo : EIATTR_KPARAM_INFO
	.align		4
.L_9:
        /*0018*/ 	.byte	0x04, 0x17
        /*001a*/ 	.short	(.L_11 - .L_10)
.L_10:
        /*001c*/ 	.word	0x00000000
        /*0020*/ 	.short	0x0000
        /*0022*/ 	.short	0x0000
        /*0024*/ 	.byte	0x00, 0xf0, 0x41, 0x00


	//----- nvinfo : EIATTR_SPARSE_MMA_MASK
	.align		4
.L_11:
        /*0028*/ 	.byte	0x03, 0x50
        /*002a*/ 	.short	0x0000


	//----- nvinfo : EIATTR_MAXREG_COUNT
	.align		4
        /*002c*/ 	.byte	0x03, 0x1b
        /*002e*/ 	.short	0x00ff


	//----- nvinfo : EIATTR_MERCURY_ISA_VERSION
	.align		4
        /*0030*/ 	.byte	0x03, 0x5f
        /*0032*/ 	.short	0x0101


	//----- nvinfo : EIATTR_INT_WARP_WIDE_INSTR_OFFSETS
	.align		4
        /*0034*/ 	.byte	0x04, 0x31
        /*0036*/ 	.short	(.L_13 - .L_12)


	//   ....[0]....
.L_12:
        /*0038*/ 	.word	0x000000d0


	//   ....[1]....
        /*003c*/ 	.word	0x00000110


	//----- nvinfo : EIATTR_VRC_CTA_INIT_COUNT
	.align		4
.L_13:
        /*0040*/ 	.byte	0x02, 0x4a
	.zero		1
	.zero		1


	//----- nvinfo : EIATTR_EXIT_INSTR_OFFSETS
	.align		4
        /*0044*/ 	.byte	0x04, 0x1c
        /*0046*/ 	.short	(.L_15 - .L_14)


	//   ....[0]....
.L_14:
        /*0048*/ 	.word	0x00000070


	//   ....[1]....
        /*004c*/ 	.word	0x00000140


	//----- nvinfo : EIATTR_CBANK_PARAM_SIZE
	.align		4
.L_15:
        /*0050*/ 	.byte	0x03, 0x19
        /*0052*/ 	.short	0x0018


	//----- nvinfo : EIATTR_PARAM_CBANK
	.align		4
        /*0054*/ 	.byte	0x04, 0x0a
        /*0056*/ 	.short	(.L_17 - .L_16)
	.align		4
.L_16:
        /*0058*/ 	.word	index@(.nv.constant0._Z6kernel4DataPi)
        /*005c*/ 	.short	0x0380
        /*005e*/ 	.short	0x0018


	//----- nvinfo : EIATTR_SW_WAR
	.align		4
.L_17:
        /*0060*/ 	.byte	0x04, 0x36
        /*0062*/ 	.short	(.L_19 - .L_18)
.L_18:
        /*0064*/ 	.word	0x00000008
.L_19:


//--------------------- .nv.callgraph             --------------------------
	.section	.nv.callgraph,"",@"SHT_CUDA_CALLGRAPH"
	.align	4
	.sectionentsize	8
	.align		4
        /*0000*/ 	.word	0x00000000
	.align		4
        /*0004*/ 	.word	0xffffffff
	.align		4
        /*0008*/ 	.word	0x00000000
	.align		4
        /*000c*/ 	.word	0xfffffffe
	.align		4
        /*0010*/ 	.word	0x00000000
	.align		4
        /*0014*/ 	.word	0xfffffffd
	.align		4
        /*0018*/ 	.word	0x00000000
	.align		4
        /*001c*/ 	.word	0xfffffffc


//--------------------- .text._Z6kernel4DataPi    --------------------------
	.section	.text._Z6kernel4DataPi,"ax",@progbits
	.align	128
        .global         _Z6kernel4DataPi
        .type           _Z6kernel4DataPi,@function
        .size           _Z6kernel4DataPi,(.L_x_1 - _Z6kernel4DataPi)
        .other          _Z6kernel4DataPi,@"STO_CUDA_ENTRY STV_DEFAULT"
_Z6kernel4DataPi:
.text._Z6kernel4DataPi:
[----:B------:R-:W-:Y:S01]  /*0000*/  LDC R1, c[0x0][0x37c] ;  /* 0x0000df00ff017b82 */ /* 0x000fe20000000800 */
[----:B------:R-:W0:Y:S07]  /*0010*/  S2R R0, SR_TID.X ;  /* 0x0000000000007919 */ /* 0x000e2e0000002100 */
[----:B------:R-:W0:Y:S01]  /*0020*/  S2UR UR4, SR_CTAID.X ;  /* 0x00000000000479c3 */ /* 0x000e220000002500 */
[----:B------:R-:W1:Y:S07]  /*0030*/  LDCU UR5, c[0x0][0x380] ;  /* 0x00007000ff0577ac */ /* 0x000e6e0008000800 */
[----:B------:R-:W0:Y:S02]  /*0040*/  LDC R5, c[0x0][0x360] ;  /* 0x0000d800ff057b82 */ /* 0x000e240000000800 */
[----:B0-----:R-:W-:-:S05]  /*0050*/  IMAD R5, R5, UR4, R0 ;  /* 0x0000000405057c24 */ /* 0x001fca000f8e0200 */
[----:B-1----:R-:W-:-:S13]  /*0060*/  ISETP.GE.AND P0, PT, R5, UR5, PT ;  /* 0x0000000505007c0c */ /* 0x002fda000bf06270 */
[----:B------:R-:W-:Y:S05]  /*0070*/  @P0 EXIT ;  /* 0x000000000000094d */ /* 0x000fea0003800000 */
[----:B------:R-:W0:Y:S01]  /*0080*/  LDC.64 R2, c[0x0][0x388] ;  /* 0x0000e200ff027b82 */ /* 0x000e220000000a00 */
[----:B------:R-:W1:Y:S01]  /*0090*/  LDCU.64 UR6, c[0x0][0x358] ;  /* 0x00006b00ff0677ac */ /* 0x000e620008000a00 */
[----:B0-----:R-:W-:-:S06]  /*00a0*/  IMAD.WIDE R2, R5, 0x4, R2 ;  /* 0x0000000405027825 */ /* 0x001fcc00078e0202 */
[----:B-1----:R-:W2:Y:S01]  /*00b0*/  LDG.E R2, desc[UR6][R2.64] ;  /* 0x0000000602027981 */ /* 0x002ea2000c1e1900 */
[----:B------:R-:W0:Y:S01]  /*00c0*/  LDC.64 R4, c[0x0][0x390] ;  /* 0x0000e400ff047b82 */ /* 0x000e220000000a00 */
[----:B------:R-:W-:Y:S01]  /*00d0*/  VOTEU.ANY UR4, UPT, PT ;  /* 0x0000000000047886 */ /* 0x000fe200038e0100 */
[----:B------:R-:W1:Y:S01]  /*00e0*/  S2R R0, SR_LANEID ;  /* 0x0000000000007919 */ /* 0x000e620000000000 */
[----:B------:R-:W-:-:S06]  /*00f0*/  UFLO.U32 UR4, UR4 ;  /* 0x00000004000472bd */ /* 0x000fcc00080e0000 */
[----:B-1----:R-:W-:Y:S01]  /*0100*/  ISETP.EQ.U32.AND P0, PT, R0, UR4, PT ;  /* 0x0000000400007c0c */ /* 0x002fe2000bf02070 */
[----:B--2---:R-:W1:Y:S02]  /*0110*/  REDUX.SUM UR5, R2 ;  /* 0x00000000020573c4 */ /* 0x004e64000000c000 */
[----:B-1----:R-:W-:-:S10]  /*0120*/  MOV R7, UR5 ;  /* 0x0000000500077c02 */ /* 0x002fd40008000f00 */
[----:B0-----:R-:W-:Y:S01]  /*0130*/  @P0 REDG.E.ADD.STRONG.GPU desc[UR6][R4.64], R7 ;  /* 0x000000070400098e */ /* 0x001fe2000c12e106 */
[----:B------:R-:W-:Y:S05]  /*0140*/  EXIT ;  /* 0x000000000000794d */ /* 0x000fea0003800000 */
.L_x_0:
[----:B------:R-:W-:-:S00]  /*0150*/  BRA `(.L_x_0) ;  /* 0xfffffffc00fc7947 */ /* 0x000fc0000383ffff */
[----:B------:R-:W-:-:S00]  /*0160*/  NOP ;  /* 0x0000000000007918 */ /* 0x000fc00000000000 */
        /* <DEDUP_REMOVED lines=9> */
.L_x_1:


//--------------------- .nv.shared.reserved.0     --------------------------
	.section	.nv.shared.reserved.0,"aw",@nobits
	.weak		__nv_reservedSMEM_offset_0_alias
	.size		__nv_reservedSMEM_offset_0_alias, 0, 64
	.other		__nv_reservedSMEM_offset_0_alias,@"STO_CUDA_RESERVED_SHARED STV_DEFAULT"
__nv_reservedSMEM_offset_0_alias:
	.zero		0
	.zero		64


//--------------------- .nv.constant0._Z6kernel4DataPi --------------------------
	.section	.nv.constant0._Z6kernel4DataPi,"a",@progbits
	.sectionflags	@""
	.align	4
.nv.constant0._Z6kernel4DataPi:
	.zero		920


//--------------------- SYMBOLS --------------------------

	.type		.nv.reservedSmem.offset0,@object
	.size		.nv.reservedSmem.offset0,0x4
